//
// Generated by NVIDIA NVVM Compiler
//
// Compiler Build ID: CL-36424714
// Cuda compilation tools, release 13.0, V13.0.88
// Based on NVVM 20.0.0
//

.version 9.0
.target sm_100
.address_size 64

	// .globl	matmul_qkv

.visible .entry matmul_qkv(
	.param .u64 .ptr .align 1 matmul_qkv_param_0,
	.param .u64 .ptr .align 1 matmul_qkv_param_1,
	.param .u64 .ptr .align 1 matmul_qkv_param_2,
	.param .u32 matmul_qkv_param_3,
	.param .u32 matmul_qkv_param_4,
	.param .u32 matmul_qkv_param_5,
	.param .u32 matmul_qkv_param_6
)
{
	.reg .pred 	%p<13>;
	.reg .b16 	%rs<32>;
	.reg .b32 	%r<48>;
	.reg .b32 	%f<69>;
	.reg .b64 	%rd<40>;

	ld.param.u64 	%rd4, [matmul_qkv_param_0];
	ld.param.u64 	%rd5, [matmul_qkv_param_1];
	ld.param.u64 	%rd6, [matmul_qkv_param_2];
	ld.param.u32 	%r21, [matmul_qkv_param_3];
	ld.param.u32 	%r22, [matmul_qkv_param_4];
	ld.param.u32 	%r23, [matmul_qkv_param_5];
	ld.param.u32 	%r24, [matmul_qkv_param_6];
	cvta.to.global.u64 	%rd1, %rd6;
	cvta.to.global.u64 	%rd2, %rd5;
	mov.u32 	%r25, %ctaid.x;
	mov.u32 	%r26, %ntid.x;
	mov.u32 	%r27, %tid.x;
	mad.lo.s32 	%r1, %r25, %r26, %r27;
	mov.u32 	%r28, %ctaid.y;
	mov.u32 	%r29, %ntid.y;
	mov.u32 	%r30, %tid.y;
	mad.lo.s32 	%r2, %r28, %r29, %r30;
	div.s32 	%r3, %r23, %r24;
	setp.ge.s32 	%p1, %r2, %r21;
	setp.ge.s32 	%p2, %r1, %r23;
	or.pred  	%p3, %p1, %p2;
	@%p3 bra 	$L__BB0_14;
	setp.lt.s32 	%p4, %r22, 1;
	mov.f32 	%f68, 0f00000000;
	@%p4 bra 	$L__BB0_13;
	div.s32 	%r32, %r1, %r3;
	mad.lo.s32 	%r33, %r32, %r21, %r2;
	mul.lo.s32 	%r4, %r33, %r22;
	and.b32  	%r5, %r22, 7;
	setp.lt.u32 	%p5, %r22, 8;
	mov.f32 	%f68, 0f00000000;
	mov.b32 	%r46, 0;
	@%p5 bra 	$L__BB0_5;
	and.b32  	%r46, %r22, 2147483640;
	neg.s32 	%r44, %r46;
	shl.b32 	%r8, %r23, 3;
	add.s64 	%rd3, %rd2, 8;
	mov.f32 	%f68, 0f00000000;
	mul.wide.s32 	%rd11, %r23, 2;
	mov.u32 	%r42, %r4;
	mov.u32 	%r43, %r1;
$L__BB0_4:
	.pragma "nounroll";
	mul.wide.s32 	%rd7, %r42, 2;
	add.s64 	%rd8, %rd3, %rd7;
	ld.global.u16 	%rs1, [%rd8+-8];
	// begin inline asm
	{  cvt.f32.f16 %f17, %rs1;}

	// end inline asm
	mul.wide.s32 	%rd9, %r43, 2;
	add.s64 	%rd10, %rd1, %rd9;
	ld.global.u16 	%rs2, [%rd10];
	// begin inline asm
	{  cvt.f32.f16 %f18, %rs2;}

	// end inline asm
	fma.rn.f32 	%f33, %f17, %f18, %f68;
	ld.global.u16 	%rs3, [%rd8+-6];
	// begin inline asm
	{  cvt.f32.f16 %f19, %rs3;}

	// end inline asm
	add.s64 	%rd12, %rd10, %rd11;
	ld.global.u16 	%rs4, [%rd12];
	// begin inline asm
	{  cvt.f32.f16 %f20, %rs4;}

	// end inline asm
	fma.rn.f32 	%f34, %f19, %f20, %f33;
	ld.global.u16 	%rs5, [%rd8+-4];
	// begin inline asm
	{  cvt.f32.f16 %f21, %rs5;}

	// end inline asm
	add.s64 	%rd13, %rd12, %rd11;
	ld.global.u16 	%rs6, [%rd13];
	// begin inline asm
	{  cvt.f32.f16 %f22, %rs6;}

	// end inline asm
	fma.rn.f32 	%f35, %f21, %f22, %f34;
	ld.global.u16 	%rs7, [%rd8+-2];
	// begin inline asm
	{  cvt.f32.f16 %f23, %rs7;}

	// end inline asm
	add.s64 	%rd14, %rd13, %rd11;
	ld.global.u16 	%rs8, [%rd14];
	// begin inline asm
	{  cvt.f32.f16 %f24, %rs8;}

	// end inline asm
	fma.rn.f32 	%f36, %f23, %f24, %f35;
	ld.global.u16 	%rs9, [%rd8];
	// begin inline asm
	{  cvt.f32.f16 %f25, %rs9;}

	// end inline asm
	add.s64 	%rd15, %rd14, %rd11;
	ld.global.u16 	%rs10, [%rd15];
	// begin inline asm
	{  cvt.f32.f16 %f26, %rs10;}

	// end inline asm
	fma.rn.f32 	%f37, %f25, %f26, %f36;
	ld.global.u16 	%rs11, [%rd8+2];
	// begin inline asm
	{  cvt.f32.f16 %f27, %rs11;}

	// end inline asm
	add.s64 	%rd16, %rd15, %rd11;
	ld.global.u16 	%rs12, [%rd16];
	// begin inline asm
	{  cvt.f32.f16 %f28, %rs12;}

	// end inline asm
	fma.rn.f32 	%f38, %f27, %f28, %f37;
	ld.global.u16 	%rs13, [%rd8+4];
	// begin inline asm
	{  cvt.f32.f16 %f29, %rs13;}

	// end inline asm
	add.s64 	%rd17, %rd16, %rd11;
	ld.global.u16 	%rs14, [%rd17];
	// begin inline asm
	{  cvt.f32.f16 %f30, %rs14;}

	// end inline asm
	fma.rn.f32 	%f39, %f29, %f30, %f38;
	ld.global.u16 	%rs15, [%rd8+6];
	// begin inline asm
	{  cvt.f32.f16 %f31, %rs15;}

	// end inline asm
	add.s64 	%rd18, %rd17, %rd11;
	ld.global.u16 	%rs16, [%rd18];
	// begin inline asm
	{  cvt.f32.f16 %f32, %rs16;}

	// end inline asm
	fma.rn.f32 	%f68, %f31, %f32, %f39;
	add.s32 	%r44, %r44, 8;
	add.s32 	%r43, %r43, %r8;
	add.s32 	%r42, %r42, 8;
	setp.ne.s32 	%p6, %r44, 0;
	@%p6 bra 	$L__BB0_4;
$L__BB0_5:
	setp.eq.s32 	%p7, %r5, 0;
	@%p7 bra 	$L__BB0_13;
	and.b32  	%r16, %r22, 3;
	setp.lt.u32 	%p8, %r5, 4;
	@%p8 bra 	$L__BB0_8;
	add.s32 	%r34, %r46, %r4;
	mul.wide.s32 	%rd19, %r34, 2;
	add.s64 	%rd20, %rd2, %rd19;
	ld.global.u16 	%rs17, [%rd20];
	// begin inline asm
	{  cvt.f32.f16 %f41, %rs17;}

	// end inline asm
	mad.lo.s32 	%r35, %r46, %r23, %r1;
	mul.wide.s32 	%rd21, %r35, 2;
	add.s64 	%rd22, %rd1, %rd21;
	ld.global.u16 	%rs18, [%rd22];
	// begin inline asm
	{  cvt.f32.f16 %f42, %rs18;}

	// end inline asm
	fma.rn.f32 	%f49, %f41, %f42, %f68;
	ld.global.u16 	%rs19, [%rd20+2];
	// begin inline asm
	{  cvt.f32.f16 %f43, %rs19;}

	// end inline asm
	mul.wide.s32 	%rd23, %r23, 2;
	add.s64 	%rd24, %rd22, %rd23;
	ld.global.u16 	%rs20, [%rd24];
	// begin inline asm
	{  cvt.f32.f16 %f44, %rs20;}

	// end inline asm
	fma.rn.f32 	%f50, %f43, %f44, %f49;
	ld.global.u16 	%rs21, [%rd20+4];
	// begin inline asm
	{  cvt.f32.f16 %f45, %rs21;}

	// end inline asm
	add.s64 	%rd25, %rd24, %rd23;
	ld.global.u16 	%rs22, [%rd25];
	// begin inline asm
	{  cvt.f32.f16 %f46, %rs22;}

	// end inline asm
	fma.rn.f32 	%f51, %f45, %f46, %f50;
	ld.global.u16 	%rs23, [%rd20+6];
	// begin inline asm
	{  cvt.f32.f16 %f47, %rs23;}

	// end inline asm
	add.s64 	%rd26, %rd25, %rd23;
	ld.global.u16 	%rs24, [%rd26];
	// begin inline asm
	{  cvt.f32.f16 %f48, %rs24;}

	// end inline asm
	fma.rn.f32 	%f68, %f47, %f48, %f51;
	add.s32 	%r46, %r46, 4;
$L__BB0_8:
	setp.eq.s32 	%p9, %r16, 0;
	@%p9 bra 	$L__BB0_13;
	setp.eq.s32 	%p10, %r16, 1;
	@%p10 bra 	$L__BB0_11;
	add.s32 	%r36, %r46, %r4;
	mul.wide.s32 	%rd27, %r36, 2;
	add.s64 	%rd28, %rd2, %rd27;
	ld.global.u16 	%rs25, [%rd28];
	// begin inline asm
	{  cvt.f32.f16 %f53, %rs25;}

	// end inline asm
	mad.lo.s32 	%r37, %r46, %r23, %r1;
	mul.wide.s32 	%rd29, %r37, 2;
	add.s64 	%rd30, %rd1, %rd29;
	ld.global.u16 	%rs26, [%rd30];
	// begin inline asm
	{  cvt.f32.f16 %f54, %rs26;}

	// end inline asm
	fma.rn.f32 	%f57, %f53, %f54, %f68;
	ld.global.u16 	%rs27, [%rd28+2];
	// begin inline asm
	{  cvt.f32.f16 %f55, %rs27;}

	// end inline asm
	mul.wide.s32 	%rd31, %r23, 2;
	add.s64 	%rd32, %rd30, %rd31;
	ld.global.u16 	%rs28, [%rd32];
	// begin inline asm
	{  cvt.f32.f16 %f56, %rs28;}

	// end inline asm
	fma.rn.f32 	%f68, %f55, %f56, %f57;
	add.s32 	%r46, %r46, 2;
$L__BB0_11:
	and.b32  	%r38, %r22, 1;
	setp.eq.b32 	%p11, %r38, 1;
	not.pred 	%p12, %p11;
	@%p12 bra 	$L__BB0_13;
	add.s32 	%r39, %r46, %r4;
	mul.wide.s32 	%rd33, %r39, 2;
	add.s64 	%rd34, %rd2, %rd33;
	ld.global.u16 	%rs29, [%rd34];
	// begin inline asm
	{  cvt.f32.f16 %f58, %rs29;}

	// end inline asm
	mad.lo.s32 	%r40, %r46, %r23, %r1;
	mul.wide.s32 	%rd35, %r40, 2;
	add.s64 	%rd36, %rd1, %rd35;
	ld.global.u16 	%rs30, [%rd36];
	// begin inline asm
	{  cvt.f32.f16 %f59, %rs30;}

	// end inline asm
	fma.rn.f32 	%f68, %f58, %f59, %f68;
$L__BB0_13:
	// begin inline asm
	{  cvt.rn.f16.f32 %rs31, %f68;}

	// end inline asm
	mad.lo.s32 	%r41, %r23, %r2, %r1;
	cvta.to.global.u64 	%rd37, %rd4;
	mul.wide.s32 	%rd38, %r41, 2;
	add.s64 	%rd39, %rd37, %rd38;
	st.global.u16 	[%rd39], %rs31;
$L__BB0_14:
	ret;

}


// ===== COMPILED SASS (sm_100) =====

	.target	sm_100

	.elftype	@"ET_EXEC"


//--------------------- .note.nv.tkinfo           --------------------------
	.section	.note.nv.tkinfo,"",@"SHT_NOTE"
	.sectionflags	@"SHF_NOTE_NV_TKINFO"
	.tkinfo
        /*0018*/ 	.word	0x00000002
        /*0030*/ 	.string	""
        /*0030*/ 	.string	"ptxas"
        /*0030*/ 	.string	"Cuda compilation tools, release 13.0, V13.0.88"
        /*0030*/ 	.string	"Build cuda_13.0.r13.0/compiler.36424714_0"
        /*0030*/ 	.string	"-arch sm_100 -m 64 "



//--------------------- .note.nv.cuinfo           --------------------------
	.section	.note.nv.cuinfo,"",@"SHT_NOTE"
	.sectionflags	@"SHF_NOTE_NV_CUINFO"
        /*0018*/ 	.short	0x0002
        /*001a*/ 	.short	0x0064
        /*001c*/ 	.short	0x0082
	.zero		2


//--------------------- .nv.info                  --------------------------
	.section	.nv.info,"",@"SHT_CUDA_INFO"
	.align	4


	//----- nvinfo : EIATTR_REGCOUNT
	.align		4
        /*0000*/ 	.byte	0x04, 0x2f
        /*0002*/ 	.short	(.L_1 - .L_0)
	.align		4
.L_0:
        /*0004*/ 	.word	index@(matmul_qkv)
        /*0008*/ 	.word	0x00000020


	//----- nvinfo : EIATTR_FRAME_SIZE
	.align		4
.L_1:
        /*000c*/ 	.byte	0x04, 0x11
        /*000e*/ 	.short	(.L_3 - .L_2)
	.align		4
.L_2:
        /*0010*/ 	.word	index@(matmul_qkv)
        /*0014*/ 	.word	0x00000000


	//----- nvinfo : EIATTR_MIN_STACK_SIZE
	.align		4
.L_3:
        /*0018*/ 	.byte	0x04, 0x12
        /*001a*/ 	.short	(.L_5 - .L_4)
	.align		4
.L_4:
        /*001c*/ 	.word	index@(matmul_qkv)
        /*0020*/ 	.word	0x00000000
.L_5:


//--------------------- .nv.compat                --------------------------
	.section	.nv.compat,"",@"SHT_CUDA_COMPAT_INFO"
	.align	4
        /*0000*/ 	.byte	0x02, 0x09, 0x00, 0x00, 0x02, 0x02, 0x01, 0x00, 0x02, 0x05, 0x05, 0x00, 0x03, 0x07, 0x01, 0x01
        /*0010*/ 	.byte	0x02, 0x03, 0x00, 0x00, 0x02, 0x06, 0x01, 0x00, 0x04, 0x0b, 0x08, 0x00, 0x09, 0x00, 0x00, 0x00
        /*0020*/ 	.byte	0x00, 0x00, 0x00, 0x00


//--------------------- .nv.info.matmul_qkv       --------------------------
	.section	.nv.info.matmul_qkv,"",@"SHT_CUDA_INFO"
	.sectionflags	@""
	.align	4


	//----- nvinfo : EIATTR_CUDA_API_VERSION
	.align		4
        /*0000*/ 	.byte	0x04, 0x37
        /*0002*/ 	.short	(.L_7 - .L_6)
.L_6:
        /*0004*/ 	.word	0x00000082


	//----- nvinfo : EIATTR_KPARAM_INFO
	.align		4
.L_7:
        /*0008*/ 	.byte	0x04, 0x17
        /*000a*/ 	.short	(.L_9 - .L_8)
.L_8:
        /*000c*/ 	.word	0x00000000
        /*0010*/ 	.short	0x0006
        /*0012*/ 	.short	0x0024
        /*0014*/ 	.byte	0x00, 0xf0, 0x11, 0x00


	//----- nvinfo : EIATTR_KPARAM_INFO
	.align		4
.L_9:
        /*0018*/ 	.byte	0x04, 0x17
        /*001a*/ 	.short	(.L_11 - .L_10)
.L_10:
        /*001c*/ 	.word	0x00000000
        /*0020*/ 	.short	0x0005
        /*0022*/ 	.short	0x0020
        /*0024*/ 	.byte	0x00, 0xf0, 0x11, 0x00


	//----- nvinfo : EIATTR_KPARAM_INFO
	.align		4
.L_11:
        /*0028*/ 	.byte	0x04, 0x17
        /*002a*/ 	.short	(.L_13 - .L_12)
.L_12:
        /*002c*/ 	.word	0x00000000
        /*0030*/ 	.short	0x0004
        /*0032*/ 	.short	0x001c
        /*0034*/ 	.byte	0x00, 0xf0, 0x11, 0x00


	//----- nvinfo : EIATTR_KPARAM_INFO
	.align		4
.L_13:
        /*0038*/ 	.byte	0x04, 0x17
        /*003a*/ 	.short	(.L_15 - .L_14)
.L_14:
        /*003c*/ 	.word	0x00000000
        /*0040*/ 	.short	0x0003
        /*0042*/ 	.short	0x0018
        /*0044*/ 	.byte	0x00, 0xf0, 0x11, 0x00


	//----- nvinfo : EIATTR_KPARAM_INFO
	.align		4
.L_15:
        /*0048*/ 	.byte	0x04, 0x17
        /*004a*/ 	.short	(.L_17 - .L_16)
.L_16:
        /*004c*/ 	.word	0x00000000
        /*0050*/ 	.short	0x0002
        /*0052*/ 	.short	0x0010
        /*0054*/ 	.byte	0x00, 0xf5, 0x21, 0x00


	//----- nvinfo : EIATTR_KPARAM_INFO
	.align		4
.L_17:
        /*0058*/ 	.byte	0x04, 0x17
        /*005a*/ 	.short	(.L_19 - .L_18)
.L_18:
        /*005c*/ 	.word	0x00000000
        /*0060*/ 	.short	0x0001
        /*0062*/ 	.short	0x0008
        /*0064*/ 	.byte	0x00, 0xf5, 0x21, 0x00


	//----- nvinfo : EIATTR_KPARAM_INFO
	.align		4
.L_19:
        /*0068*/ 	.byte	0x04, 0x17
        /*006a*/ 	.short	(.L_21 - .L_20)
.L_20:
        /*006c*/ 	.word	0x00000000
        /*0070*/ 	.short	0x0000
        /*0072*/ 	.short	0x0000
        /*0074*/ 	.byte	0x00, 0xf5, 0x21, 0x00


	//----- nvinfo : EIATTR_SPARSE_MMA_MASK
	.align		4
.L_21:
        /*0078*/ 	.byte	0x03, 0x50
        /*007a*/ 	.short	0x0000


	//----- nvinfo : EIATTR_MAXREG_COUNT
	.align		4
        /*007c*/ 	.byte	0x03, 0x1b
        /*007e*/ 	.short	0x00ff


	//----- nvinfo : EIATTR_MERCURY_ISA_VERSION
	.align		4
        /*0080*/ 	.byte	0x03, 0x5f
        /*0082*/ 	.short	0x0101


	//----- nvinfo : EIATTR_VRC_CTA_INIT_COUNT
	.align		4
        /*0084*/ 	.byte	0x02, 0x4a
	.zero		1
	.zero		1


	//----- nvinfo : EIATTR_EXIT_INSTR_OFFSETS
	.align		4
        /*0088*/ 	.byte	0x04, 0x1c
        /*008a*/ 	.short	(.L_23 - .L_22)


	//   ....[0]....
.L_22:
        /*008c*/ 	.word	0x000001c0


	//   ....[1]....
        /*0090*/ 	.word	0x00000d60


	//----- nvinfo : EIATTR_CBANK_PARAM_SIZE
	.align		4
.L_23:
        /*0094*/ 	.byte	0x03, 0x19
        /*0096*/ 	.short	0x0028


	//----- nvinfo : EIATTR_PARAM_CBANK
	.align		4
        /*0098*/ 	.byte	0x04, 0x0a
        /*009a*/ 	.short	(.L_25 - .L_24)
	.align		4
.L_24:
        /*009c*/ 	.word	index@(.nv.constant0.matmul_qkv)
        /*00a0*/ 	.short	0x0380
        /*00a2*/ 	.short	0x0028


	//----- nvinfo : EIATTR_SW_WAR
	.align		4
.L_25:
        /*00a4*/ 	.byte	0x04, 0x36
        /*00a6*/ 	.short	(.L_27 - .L_26)
.L_26:
        /*00a8*/ 	.word	0x00000008
.L_27:


//--------------------- .nv.callgraph             --------------------------
	.section	.nv.callgraph,"",@"SHT_CUDA_CALLGRAPH"
	.align	4
	.sectionentsize	8
	.align		4
        /*0000*/ 	.word	0x00000000
	.align		4
        /*0004*/ 	.word	0xffffffff
	.align		4
        /*0008*/ 	.word	0x00000000
	.align		4
        /*000c*/ 	.word	0xfffffffe
	.align		4
        /*0010*/ 	.word	0x00000000
	.align		4
        /*0014*/ 	.word	0xfffffffd
	.align		4
        /*0018*/ 	.word	0x00000000
	.align		4
        /*001c*/ 	.word	0xfffffffc


//--------------------- .text.matmul_qkv          --------------------------
	.section	.text.matmul_qkv,"ax",@progbits
	.align	128
        .global         matmul_qkv
        .type           matmul_qkv,@function
        .size           matmul_qkv,(.L_x_5 - matmul_qkv)
        .other          matmul_qkv,@"STO_CUDA_ENTRY STV_DEFAULT"
matmul_qkv:
.text.matmul_qkv:
[----:B------:R-:W-:Y:S08]  /*0000*/  LDC R1, c[0x0][0x37c] ;  /* 0x0000df00ff017b82 */ /* 0x000ff00000000800 */
[----:B------:R-:W0:Y:S01]  /*0010*/  LDC.64 R2, c[0x0][0x3a0] ;  /* 0x0000e800ff027b82 */ /* 0x000e220000000a00 */
[----:B------:R-:W1:Y:S01]  /*0020*/  S2R R6, SR_TID.X ;  /* 0x0000000000067919 */ /* 0x000e620000002100 */
[----:B------:R-:W2:Y:S01]  /*0030*/  LDCU UR8, c[0x0][0x398] ;  /* 0x00007300ff0877ac */ /* 0x000ea20008000800 */
[----:B------:R-:W3:Y:S05]  /*0040*/  S2R R8, SR_TID.Y ;  /* 0x0000000000087919 */ /* 0x000eea0000002200 */
[----:B------:R-:W1:Y:S08]  /*0050*/  S2UR UR4, SR_CTAID.X ;  /* 0x00000000000479c3 */ /* 0x000e700000002500 */
[----:B------:R-:W1:Y:S01]  /*0060*/  LDC R19, c[0x0][0x360] ;  /* 0x0000d800ff137b82 */ /* 0x000e620000000800 */
[----:B0-----:R-:W-:-:S07]  /*0070*/  IABS R10, R3 ;  /* 0x00000003000a7213 */ /* 0x001fce0000000000 */
[----:B------:R-:W3:Y:S01]  /*0080*/  S2UR UR5, SR_CTAID.Y ;  /* 0x00000000000579c3 */ /* 0x000ee20000002600 */
[----:B------:R-:W0:Y:S07]  /*0090*/  I2F.RP R0, R10 ;  /* 0x0000000a00007306 */ /* 0x000e2e0000209400 */
[----:B------:R-:W3:Y:S01]  /*00a0*/  LDC R17, c[0x0][0x364] ;  /* 0x0000d900ff117b82 */ /* 0x000ee20000000800 */
[----:B-1----:R-:W-:Y:S01]  /*00b0*/  IMAD R19, R19, UR4, R6 ;  /* 0x0000000413137c24 */ /* 0x002fe2000f8e0206 */
[----:B0-----:R-:W0:Y:S04]  /*00c0*/  MUFU.RCP R0, R0 ;  /* 0x0000000000007308 */ /* 0x001e280000001000 */
[----:B------:R-:W-:Y:S01]  /*00d0*/  ISETP.GE.AND P0, PT, R19, R2, PT ;  /* 0x000000021300720c */ /* 0x000fe20003f06270 */
[----:B---3--:R-:W-:Y:S01]  /*00e0*/  IMAD R17, R17, UR5, R8 ;  /* 0x0000000511117c24 */ /* 0x008fe2000f8e0208 */
[----:B0-----:R-:W-:-:S02]  /*00f0*/  IADD3 R4, PT, PT, R0, 0xffffffe, RZ ;  /* 0x0ffffffe00047810 */ /* 0x001fc40007ffe0ff */
[----:B------:R-:W-:Y:S02]  /*0100*/  IABS R0, R2 ;  /* 0x0000000200007213 */ /* 0x000fe40000000000 */
[----:B------:R0:W1:Y:S01]  /*0110*/  F2I.FTZ.U32.TRUNC.NTZ R5, R4 ;  /* 0x0000000400057305 */ /* 0x000062000021f000 */
[----:B--2---:R-:W-:Y:S01]  /*0120*/  ISETP.GE.OR P0, PT, R17, UR8, P0 ;  /* 0x0000000811007c0c */ /* 0x004fe20008706670 */
[----:B0-----:R-:W-:Y:S01]  /*0130*/  HFMA2 R4, -RZ, RZ, 0, 0 ;  /* 0x00000000ff047431 */ /* 0x001fe200000001ff */
[----:B-1----:R-:W-:-:S05]  /*0140*/  IADD3 R7, PT, PT, RZ, -R5, RZ ;  /* 0x80000005ff077210 */ /* 0x002fca0007ffe0ff */
[----:B------:R-:W-:-:S04]  /*0150*/  IMAD R7, R7, R10, RZ ;  /* 0x0000000a07077224 */ /* 0x000fc800078e02ff */
[----:B------:R-:W-:Y:S01]  /*0160*/  IMAD.HI.U32 R4, R5, R7, R4 ;  /* 0x0000000705047227 */ /* 0x000fe200078e0004 */
[----:B------:R-:W-:-:S05]  /*0170*/  MOV R5, R0 ;  /* 0x0000000000057202 */ /* 0x000fca0000000f00 */
[----:B------:R-:W-:-:S05]  /*0180*/  IMAD.HI.U32 R4, R4, R5, RZ ;  /* 0x0000000504047227 */ /* 0x000fca00078e00ff */
[----:B------:R-:W-:-:S05]  /*0190*/  IADD3 R0, PT, PT, -R4, RZ, RZ ;  /* 0x000000ff04007210 */ /* 0x000fca0007ffe1ff */
[----:B------:R-:W-:-:S05]  /*01a0*/  IMAD R5, R10, R0, R5 ;  /* 0x000000000a057224 */ /* 0x000fca00078e0205 */
[----:B------:R-:W-:Y:S01]  /*01b0*/  ISETP.GT.U32.AND P1, PT, R10, R5, PT ;  /* 0x000000050a00720c */ /* 0x000fe20003f24070 */
[----:B------:R-:W-:-:S12]  /*01c0*/  @P0 EXIT ;  /* 0x000000000000094d */ /* 0x000fd80003800000 */
[----:B------:R-:W0:Y:S01]  /*01d0*/  LDC R0, c[0x0][0x39c] ;  /* 0x0000e700ff007b82 */ /* 0x000e220000000800 */
[-C--:B------:R-:W-:Y:S01]  /*01e0*/  @!P1 IADD3 R5, PT, PT, R5, -R10.reuse, RZ ;  /* 0x8000000a05059210 */ /* 0x080fe20007ffe0ff */
[----:B------:R-:W1:Y:S01]  /*01f0*/  LDCU.64 UR6, c[0x0][0x358] ;  /* 0x00006b00ff0677ac */ /* 0x000e620008000a00 */
[----:B------:R-:W-:Y:S02]  /*0200*/  @!P1 IADD3 R4, PT, PT, R4, 0x1, RZ ;  /* 0x0000000104049810 */ /* 0x000fe40007ffe0ff */
[----:B------:R-:W-:Y:S02]  /*0210*/  ISETP.GE.U32.AND P2, PT, R5, R10, PT ;  /* 0x0000000a0500720c */ /* 0x000fe40003f46070 */
[----:B------:R-:W-:Y:S02]  /*0220*/  LOP3.LUT R5, R2, R3, RZ, 0x3c, !PT ;  /* 0x0000000302057212 */ /* 0x000fe400078e3cff */
[----:B------:R-:W-:Y:S02]  /*0230*/  ISETP.NE.AND P1, PT, R3, RZ, PT ;  /* 0x000000ff0300720c */ /* 0x000fe40003f25270 */
[----:B------:R-:W-:-:S02]  /*0240*/  ISETP.GE.AND P0, PT, R5, RZ, PT ;  /* 0x000000ff0500720c */ /* 0x000fc40003f06270 */
[----:B------:R-:W-:-:S05]  /*0250*/  MOV R20, RZ ;  /* 0x000000ff00147202 */ /* 0x000fca0000000f00 */
[----:B------:R-:W-:-:S04]  /*0260*/  @P2 IADD3 R4, PT, PT, R4, 0x1, RZ ;  /* 0x0000000104042810 */ /* 0x000fc80007ffe0ff */
[----:B------:R-:W-:Y:S02]  /*0270*/  MOV R10, R4 ;  /* 0x00000004000a7202 */ /* 0x000fe40000000f00 */
[----:B0-----:R-:W-:Y:S02]  /*0280*/  ISETP.GE.AND P2, PT, R0, 0x1, PT ;  /* 0x000000010000780c */ /* 0x001fe40003f46270 */
[----:B------:R-:W-:Y:S02]  /*0290*/  @!P0 IADD3 R10, PT, PT, -R10, RZ, RZ ;  /* 0x000000ff0a0a8210 */ /* 0x000fe40007ffe1ff */
[----:B------:R-:W-:-:S09]  /*02a0*/  @!P1 LOP3.LUT R10, RZ, R3, RZ, 0x33, !PT ;  /* 0x00000003ff0a9212 */ /* 0x000fd200078e33ff */
[----:B-1----:R-:W-:Y:S05]  /*02b0*/  @!P2 BRA `(.L_x_0) ;  /* 0x000000080094a947 */ /* 0x002fea0003800000 */
[-C--:B------:R-:W-:Y:S01]  /*02c0*/  IABS R6, R10.reuse ;  /* 0x0000000a00067213 */ /* 0x080fe20000000000 */
[----:B------:R-:W-:Y:S01]  /*02d0*/  HFMA2 R16, -RZ, RZ, 0, 0 ;  /* 0x00000000ff107431 */ /* 0x000fe200000001ff */
[----:B------:R-:W-:Y:S02]  /*02e0*/  IABS R8, R19 ;  /* 0x0000001300087213 */ /* 0x000fe40000000000 */
[----:B------:R-:W0:Y:S01]  /*02f0*/  I2F.RP R3, R6 ;  /* 0x0000000600037306 */ /* 0x000e220000209400 */
[----:B------:R-:W-:Y:S02]  /*0300*/  IABS R9, R10 ;  /* 0x0000000a00097213 */ /* 0x000fe40000000000 */
[----:B------:R-:W-:Y:S02]  /*0310*/  LOP3.LUT R22, R0, 0x7, RZ, 0xc0, !PT ;  /* 0x0000000700167812 */ /* 0x000fe400078ec0ff */
[----:B------:R-:W-:-:S03]  /*0320*/  MOV R20, RZ ;  /* 0x000000ff00147202 */ /* 0x000fc60000000f00 */
[----:B0-----:R-:W0:Y:S02]  /*0330*/  MUFU.RCP R3, R3 ;  /* 0x0000000300037308 */ /* 0x001e240000001000 */
[----:B0-----:R-:W-:Y:S02]  /*0340*/  IADD3 R4, PT, PT, R3, 0xffffffe, RZ ;  /* 0x0ffffffe03047810 */ /* 0x001fe40007ffe0ff */
[----:B------:R-:W-:-:S04]  /*0350*/  IADD3 R3, PT, PT, RZ, -R9, RZ ;  /* 0x80000009ff037210 */ /* 0x000fc80007ffe0ff */
[----:B------:R0:W1:Y:S02]  /*0360*/  F2I.FTZ.U32.TRUNC.NTZ R5, R4 ;  /* 0x0000000400057305 */ /* 0x000064000021f000 */
[----:B0-----:R-:W-:Y:S01]  /*0370*/  HFMA2 R4, -RZ, RZ, 0, 0 ;  /* 0x00000000ff047431 */ /* 0x001fe200000001ff */
[----:B-1----:R-:W-:-:S05]  /*0380*/  IADD3 R7, PT, PT, RZ, -R5, RZ ;  /* 0x80000005ff077210 */ /* 0x002fca0007ffe0ff */
[----:B------:R-:W-:-:S04]  /*0390*/  IMAD R7, R7, R6, RZ ;  /* 0x0000000607077224 */ /* 0x000fc800078e02ff */
[----:B------:R-:W-:-:S06]  /*03a0*/  IMAD.HI.U32 R5, R5, R7, R4 ;  /* 0x0000000705057227 */ /* 0x000fcc00078e0004 */
[----:B------:R-:W-:-:S04]  /*03b0*/  IMAD.HI.U32 R5, R5, R8, RZ ;  /* 0x0000000805057227 */ /* 0x000fc800078e00ff */
[----:B------:R-:W-:-:S05]  /*03c0*/  IMAD R3, R5, R3, R8 ;  /* 0x0000000305037224 */ /* 0x000fca00078e0208 */
[----:B------:R-:W-:-:S13]  /*03d0*/  ISETP.GT.U32.AND P2, PT, R6, R3, PT ;  /* 0x000000030600720c */ /* 0x000fda0003f44070 */
[-C--:B------:R-:W-:Y:S02]  /*03e0*/  @!P2 IADD3 R3, PT, PT, R3, -R6.reuse, RZ ;  /* 0x800000060303a210 */ /* 0x080fe40007ffe0ff */
[----:B------:R-:W-:Y:S02]  /*03f0*/  @!P2 IADD3 R5, PT, PT, R5, 0x1, RZ ;  /* 0x000000010505a810 */ /* 0x000fe40007ffe0ff */
[----:B------:R-:W-:Y:S02]  /*0400*/  ISETP.GE.U32.AND P0, PT, R3, R6, PT ;  /* 0x000000060300720c */ /* 0x000fe40003f06070 */
[----:B------:R-:W-:Y:S02]  /*0410*/  LOP3.LUT R3, R19, R10, RZ, 0x3c, !PT ;  /* 0x0000000a13037212 */ /* 0x000fe400078e3cff */
[----:B------:R-:W-:Y:S02]  /*0420*/  ISETP.NE.AND P2, PT, R10, RZ, PT ;  /* 0x000000ff0a00720c */ /* 0x000fe40003f45270 */
[----:B------:R-:W-:-:S07]  /*0430*/  ISETP.GE.AND P1, PT, R3, RZ, PT ;  /* 0x000000ff0300720c */ /* 0x000fce0003f26270 */
[----:B------:R-:W-:Y:S02]  /*0440*/  @P0 IADD3 R5, PT, PT, R5, 0x1, RZ ;  /* 0x0000000105050810 */ /* 0x000fe40007ffe0ff */
[----:B------:R-:W-:-:S04]  /*0450*/  ISETP.GE.U32.AND P0, PT, R0, 0x8, PT ;  /* 0x000000080000780c */ /* 0x000fc80003f06070 */
[----:B------:R-:W-:Y:S02]  /*0460*/  @!P1 IADD3 R5, PT, PT, -R5, RZ, RZ ;  /* 0x000000ff05059210 */ /* 0x000fe40007ffe1ff */
[----:B------:R-:W-:Y:S02]  /*0470*/  @!P2 LOP3.LUT R5, RZ, R10, RZ, 0x33, !PT ;  /* 0x0000000aff05a212 */ /* 0x000fe400078e33ff */
[----:B------:R-:W-:-:S03]  /*0480*/  ISETP.NE.AND P1, PT, R22, RZ, PT ;  /* 0x000000ff1600720c */ /* 0x000fc60003f25270 */
[----:B------:R-:W-:-:S04]  /*0490*/  IMAD R21, R5, UR8, R17 ;  /* 0x0000000805157c24 */ /* 0x000fc8000f8e0211 */
[----:B------:R-:W-:Y:S01]  /*04a0*/  IMAD R21, R21, R0, RZ ;  /* 0x0000000015157224 */ /* 0x000fe200078e02ff */
[----:B------:R-:W-:Y:S06]  /*04b0*/  @!P0 BRA `(.L_x_1) ;  /* 0x0000000400048947 */ /* 0x000fec0003800000 */
[----:B------:R-:W0:Y:S01]  /*04c0*/  LDCU.64 UR4, c[0x0][0x388] ;  /* 0x00007100ff0477ac */ /* 0x000e220008000a00 */
[----:B------:R-:W-:Y:S02]  /*04d0*/  LOP3.LUT R16, R0, 0x7ffffff8, RZ, 0xc0, !PT ;  /* 0x7ffffff800107812 */ /* 0x000fe400078ec0ff */
[----:B------:R-:W-:Y:S02]  /*04e0*/  MOV R20, RZ ;  /* 0x000000ff00147202 */ /* 0x000fe40000000f00 */
[----:B------:R-:W-:Y:S02]  /*04f0*/  MOV R3, R21 ;  /* 0x0000001500037202 */ /* 0x000fe40000000f00 */
[----:B------:R-:W-:Y:S02]  /*0500*/  MOV R23, R19 ;  /* 0x0000001300177202 */ /* 0x000fe40000000f00 */
[----:B------:R-:W-:Y:S01]  /*0510*/  IADD3 R24, PT, PT, -R16, RZ, RZ ;  /* 0x000000ff10187210 */ /* 0x000fe20007ffe1ff */
[----:B0-----:R-:W-:-:S04]  /*0520*/  UIADD3 UR4, UP0, UPT, UR4, 0x8, URZ ;  /* 0x0000000804047890 */ /* 0x001fc8000ff1e0ff */
[----:B------:R-:W-:-:S12]  /*0530*/  UIADD3.X UR5, UPT, UPT, URZ, UR5, URZ, UP0, !UPT ;  /* 0x00000005ff057290 */ /* 0x000fd800087fe4ff */
.L_x_2:
[----:B------:R-:W0:Y:S01]  /*0540*/  LDC.64 R14, c[0x0][0x390] ;  /* 0x0000e400ff0e7b82 */ /* 0x000e220000000a00 */
[----:B------:R-:W-:Y:S02]  /*0550*/  MOV R4, UR4 ;  /* 0x0000000400047c02 */ /* 0x000fe40008000f00 */
[----:B------:R-:W-:-:S03]  /*0560*/  MOV R5, UR5 ;  /* 0x0000000500057c02 */ /* 0x000fc60008000f00 */
[----:B------:R-:W-:-:S05]  /*0570*/  IMAD.WIDE R4, R3, 0x2, R4 ;  /* 0x0000000203047825 */ /* 0x000fca00078e0204 */
[----:B------:R-:W2:Y:S04]  /*0580*/  LDG.E.U16 R26, desc[UR6][R4.64+-0x8] ;  /* 0xfffff806041a7981 */ /* 0x000ea8000c1e1500 */
[----:B------:R-:W3:Y:S04]  /*0590*/  LDG.E.U16 R18, desc[UR6][R4.64+-0x6] ;  /* 0xfffffa0604127981 */ /* 0x000ee8000c1e1500 */
[----:B------:R-:W4:Y:S01]  /*05a0*/  LDG.E.U16 R28, desc[UR6][R4.64+-0x4] ;  /* 0xfffffc06041c7981 */ /* 0x000f22000c1e1500 */
[----:B0-----:R-:W-:-:S05]  /*05b0*/  IMAD.WIDE R14, R23, 0x2, R14 ;  /* 0x00000002170e7825 */ /* 0x001fca00078e020e */
[----:B------:R0:W5:Y:S01]  /*05c0*/  LDG.E.U16 R25, desc[UR6][R14.64] ;  /* 0x000000060e197981 */ /* 0x000162000c1e1500 */
[----:B------:R-:W-:-:S04]  /*05d0*/  IMAD.WIDE R12, R2, 0x2, R14 ;  /* 0x00000002020c7825 */ /* 0x000fc800078e020e */
[C---:B------:R-:W-:Y:S02]  /*05e0*/  IMAD.WIDE R8, R2.reuse, 0x2, R12 ;  /* 0x0000000202087825 */ /* 0x040fe400078e020c */
[----:B------:R-:W4:Y:S02]  /*05f0*/  LDG.E.U16 R12, desc[UR6][R12.64] ;  /* 0x000000060c0c7981 */ /* 0x000f24000c1e1500 */
[C---:B------:R-:W-:Y:S02]  /*0600*/  IMAD.WIDE R6, R2.reuse, 0x2, R8 ;  /* 0x0000000202067825 */ /* 0x040fe400078e0208 */
[----:B------:R1:W4:Y:S04]  /*0610*/  LDG.E.U16 R27, desc[UR6][R8.64] ;  /* 0x00000006081b7981 */ /* 0x000328000c1e1500 */
[----:B------:R5:W4:Y:S01]  /*0620*/  LDG.E.U16 R29, desc[UR6][R6.64] ;  /* 0x00000006061d7981 */ /* 0x000b22000c1e1500 */
[----:B------:R-:W-:-:S04]  /*0630*/  IMAD.WIDE R10, R2, 0x2, R6 ;  /* 0x00000002020a7825 */ /* 0x000fc800078e0206 */
[C---:B0-----:R-:W-:Y:S02]  /*0640*/  IMAD.WIDE R14, R2.reuse, 0x2, R10 ;  /* 0x00000002020e7825 */ /* 0x041fe400078e020a */
[----:B------:R-:W4:Y:S02]  /*0650*/  LDG.E.U16 R10, desc[UR6][R10.64] ;  /* 0x000000060a0a7981 */ /* 0x000f24000c1e1500 */
[----:B-1----:R-:W-:Y:S02]  /*0660*/  IMAD.WIDE R8, R2, 0x2, R14 ;  /* 0x0000000202087825 */ /* 0x002fe400078e020e */
[----:B------:R-:W4:Y:S04]  /*0670*/  LDG.E.U16 R13, desc[UR6][R14.64] ;  /* 0x000000060e0d7981 */ /* 0x000f28000c1e1500 */
[----:B------:R-:W4:Y:S04]  /*0680*/  LDG.E.U16 R11, desc[UR6][R4.64+0x4] ;  /* 0x00000406040b7981 */ /* 0x000f28000c1e1500 */
[----:B------:R-:W4:Y:S04]  /*0690*/  LDG.E.U16 R14, desc[UR6][R4.64+0x2] ;  /* 0x00000206040e7981 */ /* 0x000f28000c1e1500 */
[----:B------:R-:W4:Y:S01]  /*06a0*/  LDG.E.U16 R15, desc[UR6][R4.64+0x6] ;  /* 0x00000606040f7981 */ /* 0x000f22000c1e1500 */
[----:B--2---:R-:W-:-:S02]  /*06b0*/  HADD2.F32 R26, -RZ, R26.H0_H0 ;  /* 0x2000001aff1a7230 */ /* 0x004fc40000004100 */
[----:B-----5:R-:W-:Y:S02]  /*06c0*/  HADD2.F32 R7, -RZ, R25.H0_H0 ;  /* 0x20000019ff077230 */ /* 0x020fe40000004100 */
[----:B------:R-:W2:Y:S03]  /*06d0*/  LDG.E.U16 R25, desc[UR6][R4.64+-0x2] ;  /* 0xfffffe0604197981 */ /* 0x000ea6000c1e1500 */
[----:B------:R-:W-:Y:S02]  /*06e0*/  FFMA R20, R26, R7, R20 ;  /* 0x000000071a147223 */ /* 0x000fe40000000014 */
[----:B------:R-:W5:Y:S01]  /*06f0*/  LDG.E.U16 R26, desc[UR6][R4.64] ;  /* 0x00000006041a7981 */ /* 0x000f62000c1e1500 */
[----:B------:R-:W-:-:S06]  /*0700*/  IMAD.WIDE R6, R2, 0x2, R8 ;  /* 0x0000000202067825 */ /* 0x000fcc00078e0208 */
[----:B------:R-:W5:Y:S04]  /*0710*/  LDG.E.U16 R6, desc[UR6][R6.64] ;  /* 0x0000000606067981 */ /* 0x000f68000c1e1500 */
[----:B------:R0:W5:Y:S01]  /*0720*/  LDG.E.U16 R4, desc[UR6][R8.64] ;  /* 0x0000000608047981 */ /* 0x000162000c1e1500 */
[----:B---3--:R-:W-:Y:S02]  /*0730*/  HADD2.F32 R18, -RZ, R18.H0_H0 ;  /* 0x20000012ff127230 */ /* 0x008fe40000004100 */
[----:B----4-:R-:W-:Y:S02]  /*0740*/  HADD2.F32 R12, -RZ, R12.H0_H0 ;  /* 0x2000000cff0c7230 */ /* 0x010fe40000004100 */
[----:B------:R-:W-:Y:S02]  /*0750*/  HADD2.F32 R28, -RZ, R28.H0_H0 ;  /* 0x2000001cff1c7230 */ /* 0x000fe40000004100 */
[----:B------:R-:W-:-:S02]  /*0760*/  HADD2.F32 R27, -RZ, R27.H0_H0 ;  /* 0x2000001bff1b7230 */ /* 0x000fc40000004100 */
[----:B------:R-:W-:Y:S01]  /*0770*/  FFMA R12, R18, R12, R20 ;  /* 0x0000000c120c7223 */ /* 0x000fe20000000014 */
[----:B------:R-:W-:Y:S01]  /*0780*/  HADD2.F32 R29, -RZ, R29.H0_H0 ;  /* 0x2000001dff1d7230 */ /* 0x000fe20000004100 */
[----:B------:R-:W-:Y:S02]  /*0790*/  IADD3 R24, PT, PT, R24, 0x8, RZ ;  /* 0x0000000818187810 */ /* 0x000fe40007ffe0ff */
[----:B------:R-:W-:Y:S01]  /*07a0*/  FFMA R12, R28, R27, R12 ;  /* 0x0000001b1c0c7223 */ /* 0x000fe2000000000c */
[----:B------:R-:W-:Y:S01]  /*07b0*/  HADD2.F32 R10, -RZ, R10.H0_H0 ;  /* 0x2000000aff0a7230 */ /* 0x000fe20000004100 */
[----:B------:R-:W-:Y:S01]  /*07c0*/  ISETP.NE.AND P0, PT, R24, RZ, PT ;  /* 0x000000ff1800720c */ /* 0x000fe20003f05270 */
[----:B------:R-:W-:Y:S02]  /*07d0*/  HADD2.F32 R13, -RZ, R13.H0_H0 ;  /* 0x2000000dff0d7230 */ /* 0x000fe40000004100 */
[----:B0-----:R-:W-:Y:S02]  /*07e0*/  HADD2.F32 R8, -RZ, R11.H0_H0 ;  /* 0x2000000bff087230 */ /* 0x001fe40000004100 */
[----:B------:R-:W-:-:S02]  /*07f0*/  HADD2.F32 R14, -RZ, R14.H0_H0 ;  /* 0x2000000eff0e7230 */ /* 0x000fc40000004100 */
[----:B------:R-:W-:Y:S01]  /*0800*/  HADD2.F32 R15, -RZ, R15.H0_H0 ;  /* 0x2000000fff0f7230 */ /* 0x000fe20000004100 */
[----:B------:R-:W-:Y:S02]  /*0810*/  LEA R23, R2, R23, 0x3 ;  /* 0x0000001702177211 */ /* 0x000fe400078e18ff */
[----:B------:R-:W-:Y:S01]  /*0820*/  IADD3 R3, PT, PT, R3, 0x8, RZ ;  /* 0x0000000803037810 */ /* 0x000fe20007ffe0ff */
[----:B--2---:R-:W-:Y:S02]  /*0830*/  HADD2.F32 R25, -RZ, R25.H0_H0 ;  /* 0x20000019ff197230 */ /* 0x004fe40000004100 */
[----:B-----5:R-:W-:-:S03]  /*0840*/  HADD2.F32 R5, -RZ, R26.H0_H0 ;  /* 0x2000001aff057230 */ /* 0x020fc60000004100 */
[----:B------:R-:W-:-:S04]  /*0850*/  FFMA R12, R25, R29, R12 ;  /* 0x0000001d190c7223 */ /* 0x000fc8000000000c */
[----:B------:R-:W-:-:S04]  /*0860*/  FFMA R5, R5, R10, R12 ;  /* 0x0000000a05057223 */ /* 0x000fc8000000000c */
[----:B------:R-:W-:Y:S01]  /*0870*/  FFMA R5, R14, R13, R5 ;  /* 0x0000000d0e057223 */ /* 0x000fe20000000005 */
[----:B------:R-:W-:Y:S02]  /*0880*/  HADD2.F32 R4, -RZ, R4.H0_H0 ;  /* 0x20000004ff047230 */ /* 0x000fe40000004100 */
[----:B------:R-:W-:-:S03]  /*0890*/  HADD2.F32 R6, -RZ, R6.H0_H0 ;  /* 0x20000006ff067230 */ /* 0x000fc60000004100 */
[----:B------:R-:W-:-:S04]  /*08a0*/  FFMA R4, R8, R4, R5 ;  /* 0x0000000408047223 */ /* 0x000fc80000000005 */
[----:B------:R-:W-:Y:S01]  /*08b0*/  FFMA R20, R15, R6, R4 ;  /* 0x000000060f147223 */ /* 0x000fe20000000004 */
[----:B------:R-:W-:Y:S06]  /*08c0*/  @P0 BRA `(.L_x_2) ;  /* 0xfffffffc001c0947 */ /* 0x000fec000383ffff */
.L_x_1:
[----:B------:R-:W-:Y:S05]  /*08d0*/  @!P1 BRA `(.L_x_0) ;  /* 0x00000004000c9947 */ /* 0x000fea0003800000 */
[----:B------:R-:W-:Y:S02]  /*08e0*/  ISETP.GE.U32.AND P0, PT, R22, 0x4, PT ;  /* 0x000000041600780c */ /* 0x000fe40003f06070 */
[----:B------:R-:W-:-:S04]  /*08f0*/  LOP3.LUT R15, R0, 0x3, RZ, 0xc0, !PT ;  /* 0x00000003000f7812 */ /* 0x000fc800078ec0ff */
[----:B------:R-:W-:-:S07]  /*0900*/  ISETP.NE.AND P1, PT, R15, RZ, PT ;  /* 0x000000ff0f00720c */ /* 0x000fce0003f25270 */
[----:B------:R-:W-:Y:S06]  /*0910*/  @!P0 BRA `(.L_x_3) ;  /* 0x0000000000788947 */ /* 0x000fec0003800000 */
[----:B------:R-:W0:Y:S01]  /*0920*/  LDC.64 R12, c[0x0][0x390] ;  /* 0x0000e400ff0c7b82 */ /* 0x000e220000000a00 */
[----:B------:R-:W-:Y:S01]  /*0930*/  IMAD R7, R16, R2, R19 ;  /* 0x0000000210077224 */ /* 0x000fe200078e0213 */
[----:B------:R-:W-:-:S06]  /*0940*/  IADD3 R3, PT, PT, R21, R16, RZ ;  /* 0x0000001015037210 */ /* 0x000fcc0007ffe0ff */
[----:B------:R-:W1:Y:S01]  /*0950*/  LDC.64 R4, c[0x0][0x388] ;  /* 0x0000e200ff047b82 */ /* 0x000e620000000a00 */
[----:B0-----:R-:W-:-:S04]  /*0960*/  IMAD.WIDE R12, R7, 0x2, R12 ;  /* 0x00000002070c7825 */ /* 0x001fc800078e020c */
[----:B------:R-:W-:Y:S02]  /*0970*/  IMAD.WIDE R8, R2, 0x2, R12 ;  /* 0x0000000202087825 */ /* 0x000fe400078e020c */
[----:B------:R-:W2:Y:S02]  /*0980*/  LDG.E.U16 R12, desc[UR6][R12.64] ;  /* 0x000000060c0c7981 */ /* 0x000ea4000c1e1500 */
[----:B-1----:R-:W-:-:S04]  /*0990*/  IMAD.WIDE R4, R3, 0x2, R4 ;  /* 0x0000000203047825 */ /* 0x002fc800078e0204 */
[C---:B------:R-:W-:Y:S01]  /*09a0*/  IMAD.WIDE R6, R2.reuse, 0x2, R8 ;  /* 0x0000000202067825 */ /* 0x040fe200078e0208 */
[----:B------:R-:W3:Y:S04]  /*09b0*/  LDG.E.U16 R3, desc[UR6][R4.64] ;  /* 0x0000000604037981 */ /* 0x000ee8000c1e1500 */
[----:B------:R-:W4:Y:S01]  /*09c0*/  LDG.E.U16 R18, desc[UR6][R4.64+0x2] ;  /* 0x0000020604127981 */ /* 0x000f22000c1e1500 */
[----:B------:R-:W-:-:S03]  /*09d0*/  IMAD.WIDE R10, R2, 0x2, R6 ;  /* 0x00000002020a7825 */ /* 0x000fc600078e0206 */
[----:B------:R-:W5:Y:S04]  /*09e0*/  LDG.E.U16 R8, desc[UR6][R8.64] ;  /* 0x0000000608087981 */ /* 0x000f68000c1e1500 */
[----:B------:R-:W5:Y:S04]  /*09f0*/  LDG.E.U16 R22, desc[UR6][R4.64+0x4] ;  /* 0x0000040604167981 */ /* 0x000f68000c1e1500 */
[----:B------:R-:W5:Y:S04]  /*0a00*/  LDG.E.U16 R6, desc[UR6][R6.64] ;  /* 0x0000000606067981 */ /* 0x000f68000c1e1500 */
[----:B------:R-:W5:Y:S04]  /*0a10*/  LDG.E.U16 R23, desc[UR6][R4.64+0x6] ;  /* 0x0000060604177981 */ /* 0x000f68000c1e1500 */
[----:B------:R-:W5:Y:S01]  /*0a20*/  LDG.E.U16 R10, desc[UR6][R10.64] ;  /* 0x000000060a0a7981 */ /* 0x000f62000c1e1500 */
[----:B------:R-:W-:Y:S01]  /*0a30*/  IADD3 R16, PT, PT, R16, 0x4, RZ ;  /* 0x0000000410107810 */ /* 0x000fe20007ffe0ff */
[----:B--2---:R-:W-:-:S02]  /*0a40*/  HADD2.F32 R14, -RZ, R12.H0_H0 ;  /* 0x2000000cff0e7230 */ /* 0x004fc40000004100 */
[----:B---3--:R-:W-:Y:S02]  /*0a50*/  HADD2.F32 R3, -RZ, R3.H0_H0 ;  /* 0x20000003ff037230 */ /* 0x008fe40000004100 */
[----:B----4-:R-:W-:-:S03]  /*0a60*/  HADD2.F32 R18, -RZ, R18.H0_H0 ;  /* 0x20000012ff127230 */ /* 0x010fc60000004100 */
[----:B------:R-:W-:Y:S01]  /*0a70*/  FFMA R3, R3, R14, R20 ;  /* 0x0000000e03037223 */ /* 0x000fe20000000014 */
[----:B-----5:R-:W-:Y:S02]  /*0a80*/  HADD2.F32 R12, -RZ, R8.H0_H0 ;  /* 0x20000008ff0c7230 */ /* 0x020fe40000004100 */
[----:B------:R-:W-:-:S03]  /*0a90*/  HADD2.F32 R22, -RZ, R22.H0_H0 ;  /* 0x20000016ff167230 */ /* 0x000fc60000004100 */
[----:B------:R-:W-:Y:S01]  /*0aa0*/  FFMA R3, R18, R12, R3 ;  /* 0x0000000c12037223 */ /* 0x000fe20000000003 */
[----:B------:R-:W-:Y:S02]  /*0ab0*/  HADD2.F32 R8, -RZ, R6.H0_H0 ;  /* 0x20000006ff087230 */ /* 0x000fe40000004100 */
[----:B------:R-:W-:-:S03]  /*0ac0*/  HADD2.F32 R20, -RZ, R23.H0_H0 ;  /* 0x20000017ff147230 */ /* 0x000fc60000004100 */
[----:B------:R-:W-:Y:S01]  /*0ad0*/  FFMA R3, R22, R8, R3 ;  /* 0x0000000816037223 */ /* 0x000fe20000000003 */
[----:B------:R-:W-:-:S05]  /*0ae0*/  HADD2.F32 R4, -RZ, R10.H0_H0 ;  /* 0x2000000aff047230 */ /* 0x000fca0000004100 */
[----:B------:R-:W-:-:S07]  /*0af0*/  FFMA R20, R20, R4, R3 ;  /* 0x0000000414147223 */ /* 0x000fce0000000003 */
.L_x_3:
[----:B------:R-:W-:Y:S05]  /*0b00*/  @!P1 BRA `(.L_x_0) ;  /* 0x0000000000809947 */ /* 0x000fea0003800000 */
[----:B------:R-:W-:Y:S02]  /*0b10*/  ISETP.NE.AND P0, PT, R15, 0x1, PT ;  /* 0x000000010f00780c */ /* 0x000fe40003f05270 */
[----:B------:R-:W-:-:S04]  /*0b20*/  LOP3.LUT R0, R0, 0x1, RZ, 0xc0, !PT ;  /* 0x0000000100007812 */ /* 0x000fc800078ec0ff */
[----:B------:R-:W-:-:S07]  /*0b30*/  ISETP.NE.U32.AND P1, PT, R0, 0x1, PT ;  /* 0x000000010000780c */ /* 0x000fce0003f25070 */
[----:B------:R-:W0:Y:S01]  /*0b40*/  @P0 LDC.64 R10, c[0x0][0x390] ;  /* 0x0000e400ff0a0b82 */ /* 0x000e220000000a00 */
[C---:B------:R-:W-:Y:S01]  /*0b50*/  @P0 IMAD R13, R16.reuse, R2, R19 ;  /* 0x00000002100d0224 */ /* 0x040fe200078e0213 */
[----:B------:R-:W-:Y:S02]  /*0b60*/  @P0 IADD3 R3, PT, PT, R21, R16, RZ ;  /* 0x0000001015030210 */ /* 0x000fe40007ffe0ff */
[----:B------:R-:W-:-:S04]  /*0b70*/  @P0 IADD3 R16, PT, PT, R16, 0x2, RZ ;  /* 0x0000000210100810 */ /* 0x000fc80007ffe0ff */
[----:B------:R-:W1:Y:S01]  /*0b80*/  @P0 LDC.64 R8, c[0x0][0x388] ;  /* 0x0000e200ff080b82 */ /* 0x000e620000000a00 */
[----:B------:R-:W-:-:S07]  /*0b90*/  @!P1 IADD3 R21, PT, PT, R21, R16, RZ ;  /* 0x0000001015159210 */ /* 0x000fce0007ffe0ff */
[----:B------:R-:W2:Y:S08]  /*0ba0*/  @!P1 LDC.64 R6, c[0x0][0x388] ;  /* 0x0000e200ff069b82 */ /* 0x000eb00000000a00 */
[----:B------:R-:W3:Y:S01]  /*0bb0*/  @!P1 LDC.64 R4, c[0x0][0x390] ;  /* 0x0000e400ff049b82 */ /* 0x000ee20000000a00 */
[----:B0-----:R-:W-:-:S04]  /*0bc0*/  @P0 IMAD.WIDE R12, R13, 0x2, R10 ;  /* 0x000000020d0c0825 */ /* 0x001fc800078e020a */
[----:B-1----:R-:W-:-:S04]  /*0bd0*/  @P0 IMAD.WIDE R8, R3, 0x2, R8 ;  /* 0x0000000203080825 */ /* 0x002fc800078e0208 */
[----:B------:R-:W-:Y:S01]  /*0be0*/  @!P1 IMAD R3, R16, R2, R19 ;  /* 0x0000000210039224 */ /* 0x000fe200078e0213 */
[----:B------:R-:W4:Y:S01]  /*0bf0*/  @P0 LDG.E.U16 R0, desc[UR6][R8.64] ;  /* 0x0000000608000981 */ /* 0x000f22000c1e1500 */
[----:B------:R-:W-:-:S03]  /*0c00*/  @P0 IMAD.WIDE R10, R2, 0x2, R12 ;  /* 0x00000002020a0825 */ /* 0x000fc600078e020c */
[----:B------:R-:W5:Y:S01]  /*0c10*/  @P0 LDG.E.U16 R12, desc[UR6][R12.64] ;  /* 0x000000060c0c0981 */ /* 0x000f62000c1e1500 */
[----:B--2---:R-:W-:-:S03]  /*0c20*/  @!P1 IMAD.WIDE R6, R21, 0x2, R6 ;  /* 0x0000000215069825 */ /* 0x004fc600078e0206 */
[----:B------:R-:W2:Y:S01]  /*0c30*/  @P0 LDG.E.U16 R14, desc[UR6][R8.64+0x2] ;  /* 0x00000206080e0981 */ /* 0x000ea2000c1e1500 */
[----:B---3--:R-:W-:-:S03]  /*0c40*/  @!P1 IMAD.WIDE R4, R3, 0x2, R4 ;  /* 0x0000000203049825 */ /* 0x008fc600078e0204 */
[----:B------:R-:W3:Y:S04]  /*0c50*/  @P0 LDG.E.U16 R10, desc[UR6][R10.64] ;  /* 0x000000060a0a0981 */ /* 0x000ee8000c1e1500 */
[----:B------:R-:W3:Y:S04]  /*0c60*/  @!P1 LDG.E.U16 R6, desc[UR6][R6.64] ;  /* 0x0000000606069981 */ /* 0x000ee8000c1e1500 */
[----:B------:R-:W3:Y:S01]  /*0c70*/  @!P1 LDG.E.U16 R4, desc[UR6][R4.64] ;  /* 0x0000000604049981 */ /* 0x000ee2000c1e1500 */
[----:B----4-:R-:W-:Y:S02]  /*0c80*/  @P0 HADD2.F32 R3, -RZ, R0.H0_H0 ;  /* 0x20000000ff030230 */ /* 0x010fe40000004100 */
[----:B-----5:R-:W-:-:S02]  /*0c90*/  @P0 HADD2.F32 R0, -RZ, R12.H0_H0 ;  /* 0x2000000cff000230 */ /* 0x020fc40000004100 */
[----:B--2---:R-:W-:-:S03]  /*0ca0*/  @P0 HADD2.F32 R15, -RZ, R14.H0_H0 ;  /* 0x2000000eff0f0230 */ /* 0x004fc60000004100 */
[----:B------:R-:W-:Y:S01]  /*0cb0*/  @P0 FFMA R12, R3, R0, R20 ;  /* 0x00000000030c0223 */ /* 0x000fe20000000014 */
[----:B---3--:R-:W-:Y:S02]  /*0cc0*/  @P0 HADD2.F32 R14, -RZ, R10.H0_H0 ;  /* 0x2000000aff0e0230 */ /* 0x008fe40000004100 */
[----:B------:R-:W-:-:S03]  /*0cd0*/  @!P1 HADD2.F32 R3, -RZ, R6.H0_H0 ;  /* 0x20000006ff039230 */ /* 0x000fc60000004100 */
[----:B------:R-:W-:Y:S01]  /*0ce0*/  @P0 FFMA R20, R15, R14, R12 ;  /* 0x0000000e0f140223 */ /* 0x000fe2000000000c */
[----:B------:R-:W-:-:S05]  /*0cf0*/  @!P1 HADD2.F32 R0, -RZ, R4.H0_H0 ;  /* 0x20000004ff009230 */ /* 0x000fca0000004100 */
[----:B------:R-:W-:-:S07]  /*0d00*/  @!P1 FFMA R20, R3, R0, R20 ;  /* 0x0000000003149223 */ /* 0x000fce0000000014 */
.L_x_0:
[----:B------:R-:W0:Y:S01]  /*0d10*/  LDC.64 R4, c[0x0][0x380] ;  /* 0x0000e000ff047b82 */ /* 0x000e220000000a00 */
[----:B------:R-:W-:Y:S01]  /*0d20*/  IMAD R3, R17, R2, R19 ;  /* 0x0000000211037224 */ /* 0x000fe200078e0213 */
[----:B------:R-:W-:-:S03]  /*0d30*/  F2FP.F16.F32.PACK_AB R20, RZ, R20 ;  /* 0x00000014ff14723e */ /* 0x000fc600000000ff */
[----:B0-----:R-:W-:-:S05]  /*0d40*/  IMAD.WIDE R2, R3, 0x2, R4 ;  /* 0x0000000203027825 */ /* 0x001fca00078e0204 */
[----:B------:R-:W-:Y:S01]  /*0d50*/  STG.E.U16 desc[UR6][R2.64], R20 ;  /* 0x0000001402007986 */ /* 0x000fe2000c101506 */
[----:B------:R-:W-:Y:S05]  /*0d60*/  EXIT ;  /* 0x000000000000794d */ /* 0x000fea0003800000 */
.L_x_4:
[----:B------:R-:W-:-:S00]  /*0d70*/  BRA `(.L_x_4) ;  /* 0xfffffffc00fc7947 */ /* 0x000fc0000383ffff */
[----:B------:R-:W-:-:S00]  /*0d80*/  NOP ;  /* 0x0000000000007918 */ /* 0x000fc00000000000 */
[----:B------:R-:W-:-:S00]  /*0d90*/  NOP ;  /* 0x0000000000007918 */ /* 0x000fc00000000000 */
[----:B------:R-:W-:-:S00]  /*0da0*/  NOP ;  /* 0x0000000000007918 */ /* 0x000fc00000000000 */
[----:B------:R-:W-:-:S00]  /*0db0*/  NOP ;  /* 0x0000000000007918 */ /* 0x000fc00000000000 */
[----:B------:R-:W-:-:S00]  /*0dc0*/  NOP ;  /* 0x0000000000007918 */ /* 0x000fc00000000000 */
[----:B------:R-:W-:-:S00]  /*0dd0*/  NOP ;  /* 0x0000000000007918 */ /* 0x000fc00000000000 */
[----:B------:R-:W-:-:S00]  /*0de0*/  NOP ;  /* 0x0000000000007918 */ /* 0x000fc00000000000 */
[----:B------:R-:W-:-:S00]  /*0df0*/  NOP ;  /* 0x0000000000007918 */ /* 0x000fc00000000000 */
.L_x_5:


//--------------------- .nv.shared.reserved.0     --------------------------
	.section	.nv.shared.reserved.0,"aw",@nobits
	.weak		__nv_reservedSMEM_offset_0_alias
	.size		__nv_reservedSMEM_offset_0_alias, 0, 64
	.other		__nv_reservedSMEM_offset_0_alias,@"STO_CUDA_RESERVED_SHARED STV_DEFAULT"
__nv_reservedSMEM_offset_0_alias:
	.zero		0
	.zero		64


//--------------------- .nv.constant0.matmul_qkv  --------------------------
	.section	.nv.constant0.matmul_qkv,"a",@progbits
	.sectionflags	@""
	.align	4
.nv.constant0.matmul_qkv:
	.zero		936


//--------------------- SYMBOLS --------------------------

	.type		.nv.reservedSmem.offset0,@object
	.size		.nv.reservedSmem.offset0,0x4
